	.headerflags	@"EF_CUDA_TEXMODE_UNIFIED EF_CUDA_64BIT_ADDRESS EF_CUDA_ACCELERATORS EF_CUDA_SM90 EF_CUDA_VIRTUAL_SM(EF_CUDA_SM90)"
	.elftype	@"ET_EXEC"


//--------------------- .nv.info                  --------------------------
	.section	.nv.info,"",@"SHT_CUDA_INFO"
	.align	4


	//----- nvinfo : EIATTR_REGCOUNT
	.align		4
        /*0000*/ 	.byte	0x04, 0x2f
        /*0002*/ 	.short	(.L_1 - .L_0)
	.align		4
.L_0:
        /*0004*/ 	.word	index@(triton_poi_fused_addmm_relu_7)
        /*0008*/ 	.word	0x0000000c


	//----- nvinfo : EIATTR_MIN_STACK_SIZE
	.align		4
.L_1:
        /*000c*/ 	.byte	0x04, 0x12
        /*000e*/ 	.short	(.L_3 - .L_2)
	.align		4
.L_2:
        /*0010*/ 	.word	index@(triton_poi_fused_addmm_relu_7)
        /*0014*/ 	.word	0x00000000


	//----- nvinfo : EIATTR_FRAME_SIZE
	.align		4
.L_3:
        /*0018*/ 	.byte	0x04, 0x11
        /*001a*/ 	.short	(.L_5 - .L_4)
	.align		4
.L_4:
        /*001c*/ 	.word	index@(triton_poi_fused_addmm_relu_7)
        /*0020*/ 	.word	0x00000000


	//----- nvinfo : EIATTR_MIN_STACK_SIZE
	.align		4
.L_5:
        /*0024*/ 	.byte	0x04, 0x12
        /*0026*/ 	.short	(.L_7 - .L_6)
	.align		4
.L_6:
        /*0028*/ 	.word	index@(triton_poi_fused_addmm_relu_7)
        /*002c*/ 	.word	0x00000000
.L_7:


//--------------------- .nv.info.triton_poi_fused_addmm_relu_7 --------------------------
	.section	.nv.info.triton_poi_fused_addmm_relu_7,"",@"SHT_CUDA_INFO"
	.sectionflags	@""
	.align	4


	//----- nvinfo : EIATTR_CUDA_API_VERSION
	.align		4
        /*0000*/ 	.byte	0x04, 0x37
        /*0002*/ 	.short	(.L_9 - .L_8)
.L_8:
        /*0004*/ 	.word	0x0000007c


	//----- nvinfo : EIATTR_KPARAM_INFO
	.align		4
.L_9:
        /*0008*/ 	.byte	0x04, 0x17
        /*000a*/ 	.short	(.L_11 - .L_10)
.L_10:
        /*000c*/ 	.word	0x00000000
        /*0010*/ 	.short	0x0002
        /*0012*/ 	.short	0x0010
        /*0014*/ 	.byte	0x00, 0xf0, 0x11, 0x00


	//----- nvinfo : EIATTR_KPARAM_INFO
	.align		4
.L_11:
        /*0018*/ 	.byte	0x04, 0x17
        /*001a*/ 	.short	(.L_13 - .L_12)
.L_12:
        /*001c*/ 	.word	0x00000000
        /*0020*/ 	.short	0x0001
        /*0022*/ 	.short	0x0008
        /*0024*/ 	.byte	0x00, 0xf4, 0x21, 0x00


	//----- nvinfo : EIATTR_KPARAM_INFO
	.align		4
.L_13:
        /*0028*/ 	.byte	0x04, 0x17
        /*002a*/ 	.short	(.L_15 - .L_14)
.L_14:
        /*002c*/ 	.word	0x00000000
        /*0030*/ 	.short	0x0000
        /*0032*/ 	.short	0x0000
        /*0034*/ 	.byte	0x00, 0xf4, 0x21, 0x00


	//----- nvinfo : EIATTR_SPARSE_MMA_MASK
	.align		4
.L_15:
        /*0038*/ 	.byte	0x03, 0x50
        /*003a*/ 	.short	0x0000


	//----- nvinfo : EIATTR_MAXREG_COUNT
	.align		4
        /*003c*/ 	.byte	0x03, 0x1b
        /*003e*/ 	.short	0x00ff


	//----- nvinfo : EIATTR_EXIT_INSTR_OFFSETS
	.align		4
        /*0040*/ 	.byte	0x04, 0x1c
        /*0042*/ 	.short	(.L_17 - .L_16)


	//   ....[0]....
.L_16:
        /*0044*/ 	.word	0x00000190


	//----- nvinfo : EIATTR_REQNTID
	.align		4
.L_17:
        /*0048*/ 	.byte	0x04, 0x10
        /*004a*/ 	.short	(.L_19 - .L_18)
.L_18:
        /*004c*/ 	.word	0x00000080
        /*0050*/ 	.word	0x00000001
        /*0054*/ 	.word	0x00000001


	//----- nvinfo : EIATTR_CBANK_PARAM_SIZE
	.align		4
.L_19:
        /*0058*/ 	.byte	0x03, 0x19
        /*005a*/ 	.short	0x0014


	//----- nvinfo : EIATTR_PARAM_CBANK
	.align		4
        /*005c*/ 	.byte	0x04, 0x0a
        /*005e*/ 	.short	(.L_21 - .L_20)
	.align		4
.L_20:
        /*0060*/ 	.word	index@(.nv.constant0.triton_poi_fused_addmm_relu_7)
        /*0064*/ 	.short	0x0210
        /*0066*/ 	.short	0x0014


	//----- nvinfo : EIATTR_SW_WAR
	.align		4
.L_21:
        /*0068*/ 	.byte	0x04, 0x36
        /*006a*/ 	.short	(.L_23 - .L_22)
.L_22:
        /*006c*/ 	.word	0x00000008
.L_23:


//--------------------- .nv.callgraph             --------------------------
	.section	.nv.callgraph,"",@"SHT_CUDA_CALLGRAPH"
	.align	4
	.sectionentsize	8
	.align		4
        /*0000*/ 	.word	0x00000000
	.align		4
        /*0004*/ 	.word	0xffffffff
	.align		4
        /*0008*/ 	.word	0x00000000
	.align		4
        /*000c*/ 	.word	0xfffffffe
	.align		4
        /*0010*/ 	.word	0x00000000
	.align		4
        /*0014*/ 	.word	0xfffffffd
	.align		4
        /*0018*/ 	.word	0x00000000
	.align		4
        /*001c*/ 	.word	0xfffffffc


//--------------------- .text.triton_poi_fused_addmm_relu_7 --------------------------
	.section	.text.triton_poi_fused_addmm_relu_7,"ax",@progbits
	.align	128
        .global         triton_poi_fused_addmm_relu_7
        .type           triton_poi_fused_addmm_relu_7,@function
        .size           triton_poi_fused_addmm_relu_7,(.L_x_1 - triton_poi_fused_addmm_relu_7)
        .other          triton_poi_fused_addmm_relu_7,@"STO_CUDA_ENTRY STV_DEFAULT"
triton_poi_fused_addmm_relu_7:
.text.triton_poi_fused_addmm_relu_7:
[----:B------:R-:W-:Y:S01]  /*0000*/  LDC R1, c[0x0][0x28] ;  /* 0x00000a00ff017b82 */ /* 0x000fe20000000800 */
[----:B------:R-:W1:Y:S07]  /*0010*/  S2R R0, SR_TID.X ;  /* 0x0000000000007919 */ /* 0x000e6e0000002100 */
[----:B------:R-:W2:Y:S01]  /*0020*/  LDC.64 R4, c[0x0][0x218] ;  /* 0x00008600ff047b82 */ /* 0x000ea20000000a00 */
[----:B------:R-:W-:Y:S01]  /*0030*/  ULDC.64 UR4, c[0x0][0x208] ;  /* 0x0000820000047ab9 */ /* 0x000fe20000000a00 */
[----:B------:R-:W3:Y:S06]  /*0040*/  S2R R7, SR_CTAID.X ;  /* 0x0000000000077919 */ /* 0x000eec0000002500 */
[----:B------:R-:W4:Y:S01]  /*0050*/  LDC.64 R2, c[0x0][0x210] ;  /* 0x00008400ff027b82 */ /* 0x000f220000000a00 */
[----:B-1----:R-:W-:Y:S01]  /*0060*/  IMAD.SHL.U32 R0, R0, 0x2, RZ ;  /* 0x0000000200007824 */ /* 0x002fe200078e00ff */
[----:B---3--:R-:W-:-:S04]  /*0070*/  SHF.R.S32.HI R6, RZ, 0x17, R7 ;  /* 0x00000017ff067819 */ /* 0x008fc80000011407 */
[----:B------:R-:W-:-:S05]  /*0080*/  LOP3.LUT R0, R0, 0xfe, RZ, 0xc0, !PT ;  /* 0x000000fe00007812 */ /* 0x000fca00078ec0ff */
[----:B------:R-:W-:Y:S01]  /*0090*/  IMAD R7, R7, 0x100, R0 ;  /* 0x0000010007077824 */ /* 0x000fe200078e0200 */
[----:B------:R-:W-:-:S03]  /*00a0*/  SGXT R0, R6, 0x1 ;  /* 0x000000010600781a */ /* 0x000fc60000000200 */
[----:B----4-:R-:W-:Y:S01]  /*00b0*/  IMAD.WIDE R2, R7, 0x4, R2 ;  /* 0x0000000407027825 */ /* 0x010fe200078e0202 */
[----:B------:R-:W-:-:S04]  /*00c0*/  LEA.HI R0, R0, R7, RZ, 0xb ;  /* 0x0000000700007211 */ /* 0x000fc800078f58ff */
[----:B------:R-:W-:-:S05]  /*00d0*/  LOP3.LUT R0, R0, 0xfffff800, RZ, 0xc0, !PT ;  /* 0xfffff80000007812 */ /* 0x000fca00078ec0ff */
[----:B------:R-:W-:Y:S02]  /*00e0*/  IMAD.IADD R9, R7, 0x1, -R0 ;  /* 0x0000000107097824 */ /* 0x000fe400078e0a00 */
[----:B------:R-:W3:Y:S02]  /*00f0*/  LDG.E.64 R6, desc[UR4][R2.64] ;  /* 0x0000000402067981 */ /* 0x000ee4000c1e1b00 */
[----:B--2---:R-:W-:-:S06]  /*0100*/  IMAD.WIDE R4, R9, 0x4, R4 ;  /* 0x0000000409047825 */ /* 0x004fcc00078e0204 */
[----:B------:R-:W3:Y:S02]  /*0110*/  LDG.E.EL.64 R4, desc[UR4][R4.64] ;  /* 0x0000000404047981 */ /* 0x000ee4000c2e1b00 */
[C---:B---3--:R-:W-:Y:S01]  /*0120*/  FSETP.GEU.AND P0, PT, R6.reuse, -R4, PT ;  /* 0x800000040600720b */ /* 0x048fe20003f0e000 */
[----:B------:R-:W-:Y:S01]  /*0130*/  FADD R6, R6, R4 ;  /* 0x0000000406067221 */ /* 0x000fe20000000000 */
[C---:B------:R-:W-:Y:S01]  /*0140*/  FADD R0, R7.reuse, R5 ;  /* 0x0000000507007221 */ /* 0x040fe20000000000 */
[----:B------:R-:W-:-:S03]  /*0150*/  FSETP.GEU.AND P1, PT, R7, -R5, PT ;  /* 0x800000050700720b */ /* 0x000fc60003f2e000 */
[----:B------:R-:W-:Y:S02]  /*0160*/  FSEL R6, R6, RZ, P0 ;  /* 0x000000ff06067208 */ /* 0x000fe40000000000 */
[----:B------:R-:W-:-:S05]  /*0170*/  FSEL R7, R0, RZ, P1 ;  /* 0x000000ff00077208 */ /* 0x000fca0000800000 */
[----:B------:R-:W-:Y:S01]  /*0180*/  STG.E.64 desc[UR4][R2.64], R6 ;  /* 0x0000000602007986 */ /* 0x000fe2000c101b04 */
[----:B------:R-:W-:Y:S05]  /*0190*/  EXIT ;  /* 0x000000000000794d */ /* 0x000fea0003800000 */
.L_x_0:
[----:B------:R-:W-:-:S00]  /*01a0*/  BRA `(.L_x_0) ;  /* 0xfffffffc00fc7947 */ /* 0x000fc0000383ffff */
[----:B------:R-:W-:-:S00]  /*01b0*/  NOP ;  /* 0x0000000000007918 */ /* 0x000fc00000000000 */
        /* <DEDUP_REMOVED lines=12> */
.L_x_1:


//--------------------- .nv.constant0.triton_poi_fused_addmm_relu_7 --------------------------
	.section	.nv.constant0.triton_poi_fused_addmm_relu_7,"a",@progbits
	.sectionflags	@""
	.align	4
.nv.constant0.triton_poi_fused_addmm_relu_7:
	.zero		548
